	.headerflags	@"EF_CUDA_TEXMODE_UNIFIED EF_CUDA_64BIT_ADDRESS EF_CUDA_ACCELERATORS EF_CUDA_SM90 EF_CUDA_VIRTUAL_SM(EF_CUDA_SM90)"
	.elftype	@"ET_EXEC"


//--------------------- .nv.info                  --------------------------
	.section	.nv.info,"",@"SHT_CUDA_INFO"
	.align	4


	//----- nvinfo : EIATTR_REGCOUNT
	.align		4
        /*0000*/ 	.byte	0x04, 0x2f
        /*0002*/ 	.short	(.L_3 - .L_2)
	.align		4
.L_2:
        /*0004*/ 	.word	index@(triton_poi_fused__native_batch_norm_legit_no_training_leaky_relu_7)
        /*0008*/ 	.word	0x00000020


	//----- nvinfo : EIATTR_MIN_STACK_SIZE
	.align		4
.L_3:
        /*000c*/ 	.byte	0x04, 0x12
        /*000e*/ 	.short	(.L_5 - .L_4)
	.align		4
.L_4:
        /*0010*/ 	.word	index@(triton_poi_fused__native_batch_norm_legit_no_training_leaky_relu_7)
        /*0014*/ 	.word	0x00000000


	//----- nvinfo : EIATTR_FRAME_SIZE
	.align		4
.L_5:
        /*0018*/ 	.byte	0x04, 0x11
        /*001a*/ 	.short	(.L_7 - .L_6)
	.align		4
.L_6:
        /*001c*/ 	.word	index@(triton_poi_fused__native_batch_norm_legit_no_training_leaky_relu_7)
        /*0020*/ 	.word	0x00000000


	//----- nvinfo : EIATTR_MIN_STACK_SIZE
	.align		4
.L_7:
        /*0024*/ 	.byte	0x04, 0x12
        /*0026*/ 	.short	(.L_9 - .L_8)
	.align		4
.L_8:
        /*0028*/ 	.word	index@(triton_poi_fused__native_batch_norm_legit_no_training_leaky_relu_7)
        /*002c*/ 	.word	0x00000000
.L_9:


//--------------------- .nv.info.triton_poi_fused__native_batch_norm_legit_no_training_leaky_relu_7 --------------------------
	.section	.nv.info.triton_poi_fused__native_batch_norm_legit_no_training_leaky_relu_7,"",@"SHT_CUDA_INFO"
	.sectionflags	@""
	.align	4


	//----- nvinfo : EIATTR_CUDA_API_VERSION
	.align		4
        /*0000*/ 	.byte	0x04, 0x37
        /*0002*/ 	.short	(.L_11 - .L_10)
.L_10:
        /*0004*/ 	.word	0x0000007c


	//----- nvinfo : EIATTR_KPARAM_INFO
	.align		4
.L_11:
        /*0008*/ 	.byte	0x04, 0x17
        /*000a*/ 	.short	(.L_13 - .L_12)
.L_12:
        /*000c*/ 	.word	0x00000000
        /*0010*/ 	.short	0x0006
        /*0012*/ 	.short	0x0030
        /*0014*/ 	.byte	0x00, 0xf0, 0x11, 0x00


	//----- nvinfo : EIATTR_KPARAM_INFO
	.align		4
.L_13:
        /*0018*/ 	.byte	0x04, 0x17
        /*001a*/ 	.short	(.L_15 - .L_14)
.L_14:
        /*001c*/ 	.word	0x00000000
        /*0020*/ 	.short	0x0005
        /*0022*/ 	.short	0x0028
        /*0024*/ 	.byte	0x00, 0xf4, 0x21, 0x00


	//----- nvinfo : EIATTR_KPARAM_INFO
	.align		4
.L_15:
        /*0028*/ 	.byte	0x04, 0x17
        /*002a*/ 	.short	(.L_17 - .L_16)
.L_16:
        /*002c*/ 	.word	0x00000000
        /*0030*/ 	.short	0x0004
        /*0032*/ 	.short	0x0020
        /*0034*/ 	.byte	0x00, 0xf4, 0x21, 0x00


	//----- nvinfo : EIATTR_KPARAM_INFO
	.align		4
.L_17:
        /*0038*/ 	.byte	0x04, 0x17
        /*003a*/ 	.short	(.L_19 - .L_18)
.L_18:
        /*003c*/ 	.word	0x00000000
        /*0040*/ 	.short	0x0003
        /*0042*/ 	.short	0x0018
        /*0044*/ 	.byte	0x00, 0xf4, 0x21, 0x00


	//----- nvinfo : EIATTR_KPARAM_INFO
	.align		4
.L_19:
        /*0048*/ 	.byte	0x04, 0x17
        /*004a*/ 	.short	(.L_21 - .L_20)
.L_20:
        /*004c*/ 	.word	0x00000000
        /*0050*/ 	.short	0x0002
        /*0052*/ 	.short	0x0010
        /*0054*/ 	.byte	0x00, 0xf4, 0x21, 0x00


	//----- nvinfo : EIATTR_KPARAM_INFO
	.align		4
.L_21:
        /*0058*/ 	.byte	0x04, 0x17
        /*005a*/ 	.short	(.L_23 - .L_22)
.L_22:
        /*005c*/ 	.word	0x00000000
        /*0060*/ 	.short	0x0001
        /*0062*/ 	.short	0x0008
        /*0064*/ 	.byte	0x00, 0xf4, 0x21, 0x00


	//----- nvinfo : EIATTR_KPARAM_INFO
	.align		4
.L_23:
        /*0068*/ 	.byte	0x04, 0x17
        /*006a*/ 	.short	(.L_25 - .L_24)
.L_24:
        /*006c*/ 	.word	0x00000000
        /*0070*/ 	.short	0x0000
        /*0072*/ 	.short	0x0000
        /*0074*/ 	.byte	0x00, 0xf4, 0x21, 0x00


	//----- nvinfo : EIATTR_SPARSE_MMA_MASK
	.align		4
.L_25:
        /*0078*/ 	.byte	0x03, 0x50
        /*007a*/ 	.short	0x0000


	//----- nvinfo : EIATTR_MAXREG_COUNT
	.align		4
        /*007c*/ 	.byte	0x03, 0x1b
        /*007e*/ 	.short	0x00ff


	//----- nvinfo : EIATTR_EXIT_INSTR_OFFSETS
	.align		4
        /*0080*/ 	.byte	0x04, 0x1c
        /*0082*/ 	.short	(.L_27 - .L_26)


	//   ....[0]....
.L_26:
        /*0084*/ 	.word	0x00000710


	//----- nvinfo : EIATTR_REQNTID
	.align		4
.L_27:
        /*0088*/ 	.byte	0x04, 0x10
        /*008a*/ 	.short	(.L_29 - .L_28)
.L_28:
        /*008c*/ 	.word	0x00000080
        /*0090*/ 	.word	0x00000001
        /*0094*/ 	.word	0x00000001


	//----- nvinfo : EIATTR_CBANK_PARAM_SIZE
	.align		4
.L_29:
        /*0098*/ 	.byte	0x03, 0x19
        /*009a*/ 	.short	0x0034


	//----- nvinfo : EIATTR_PARAM_CBANK
	.align		4
        /*009c*/ 	.byte	0x04, 0x0a
        /*009e*/ 	.short	(.L_31 - .L_30)
	.align		4
.L_30:
        /*00a0*/ 	.word	index@(.nv.constant0.triton_poi_fused__native_batch_norm_legit_no_training_leaky_relu_7)
        /*00a4*/ 	.short	0x0210
        /*00a6*/ 	.short	0x0034


	//----- nvinfo : EIATTR_SW_WAR
	.align		4
.L_31:
        /*00a8*/ 	.byte	0x04, 0x36
        /*00aa*/ 	.short	(.L_33 - .L_32)
.L_32:
        /*00ac*/ 	.word	0x00000008
.L_33:


//--------------------- .nv.callgraph             --------------------------
	.section	.nv.callgraph,"",@"SHT_CUDA_CALLGRAPH"
	.align	4
	.sectionentsize	8
	.align		4
        /*0000*/ 	.word	0x00000000
	.align		4
        /*0004*/ 	.word	0xffffffff
	.align		4
        /*0008*/ 	.word	0x00000000
	.align		4
        /*000c*/ 	.word	0xfffffffe
	.align		4
        /*0010*/ 	.word	0x00000000
	.align		4
        /*0014*/ 	.word	0xfffffffd
	.align		4
        /*0018*/ 	.word	0x00000000
	.align		4
        /*001c*/ 	.word	0xfffffffc


//--------------------- .nv.constant4             --------------------------
	.section	.nv.constant4,"a",@progbits
	.align	8
	.align		8
.nv.constant4:
        /*0000*/ 	.dword	_$_str
	.align		8
        /*0008*/ 	.dword	_$_str_$_2


//--------------------- .text.triton_poi_fused__native_batch_norm_legit_no_training_leaky_relu_7 --------------------------
	.section	.text.triton_poi_fused__native_batch_norm_legit_no_training_leaky_relu_7,"ax",@progbits
	.align	128
        .global         triton_poi_fused__native_batch_norm_legit_no_training_leaky_relu_7
        .type           triton_poi_fused__native_batch_norm_legit_no_training_leaky_relu_7,@function
        .size           triton_poi_fused__native_batch_norm_legit_no_training_leaky_relu_7,(.L_x_1 - triton_poi_fused__native_batch_norm_legit_no_training_leaky_relu_7)
        .other          triton_poi_fused__native_batch_norm_legit_no_training_leaky_relu_7,@"STO_CUDA_ENTRY STV_DEFAULT"
triton_poi_fused__native_batch_norm_legit_no_training_leaky_relu_7:
.text.triton_poi_fused__native_batch_norm_legit_no_training_leaky_relu_7:
[----:B------:R-:W-:Y:S01]  /*0000*/  LDC R1, c[0x0][0x28] ;  /* 0x00000a00ff017b82 */ /* 0x000fe20000000800 */
[----:B------:R-:W1:Y:S07]  /*0010*/  S2R R0, SR_TID.X ;  /* 0x0000000000007919 */ /* 0x000e6e0000002100 */
[----:B------:R-:W2:Y:S01]  /*0020*/  LDC.64 R4, c[0x0][0x228] ;  /* 0x00008a00ff047b82 */ /* 0x000ea20000000a00 */
[----:B------:R-:W-:Y:S01]  /*0030*/  ULDC.64 UR4, c[0x0][0x208] ;  /* 0x0000820000047ab9 */ /* 0x000fe20000000a00 */
[----:B------:R-:W3:Y:S06]  /*0040*/  S2R R7, SR_CTAID.X ;  /* 0x0000000000077919 */ /* 0x000eec0000002500 */
[----:B------:R-:W4:Y:S08]  /*0050*/  LDC.64 R16, c[0x0][0x220] ;  /* 0x00008800ff107b82 */ /* 0x000f300000000a00 */
[----:B------:R-:W5:Y:S08]  /*0060*/  LDC.64 R22, c[0x0][0x218] ;  /* 0x00008600ff167b82 */ /* 0x000f700000000a00 */
[----:B------:R-:W5:Y:S01]  /*0070*/  LDC.64 R20, c[0x0][0x230] ;  /* 0x00008c00ff147b82 */ /* 0x000f620000000a00 */
[----:B-1----:R-:W-:-:S07]  /*0080*/  SHF.L.U32 R0, R0, 0x2, RZ ;  /* 0x0000000200007819 */ /* 0x002fce00000006ff */
[----:B------:R-:W1:Y:S01]  /*0090*/  LDC.64 R8, c[0x0][0x238] ;  /* 0x00008e00ff087b82 */ /* 0x000e620000000a00 */
[----:B---3--:R-:W-:Y:S02]  /*00a0*/  SHF.R.S32.HI R3, RZ, 0x15, R7 ;  /* 0x00000015ff037819 */ /* 0x008fe40000011407 */
[----:B------:R-:W-:Y:S02]  /*00b0*/  LOP3.LUT R0, R0, 0x1fc, RZ, 0xc0, !PT ;  /* 0x000001fc00007812 */ /* 0x000fe400078ec0ff */
[----:B------:R-:W-:Y:S02]  /*00c0*/  SGXT R3, R3, 0x1 ;  /* 0x000000010303781a */ /* 0x000fe40000000200 */
[----:B------:R-:W-:-:S04]  /*00d0*/  LEA R0, R7, R0, 0xa ;  /* 0x0000000007007211 */ /* 0x000fc800078e50ff */
[----:B------:R-:W-:-:S04]  /*00e0*/  LEA.HI R3, R3, R0, RZ, 0x5 ;  /* 0x0000000003037211 */ /* 0x000fc800078f28ff */
[----:B------:R-:W-:-:S04]  /*00f0*/  LOP3.LUT R3, R3, 0xffffffe0, RZ, 0xc0, !PT ;  /* 0xffffffe003037812 */ /* 0x000fc800078ec0ff */
[----:B------:R-:W-:-:S05]  /*0100*/  IADD3 R24, R0, -R3, RZ ;  /* 0x8000000300187210 */ /* 0x000fca0007ffe0ff */
[----:B--2---:R-:W-:-:S06]  /*0110*/  IMAD.WIDE R4, R24, 0x4, R4 ;  /* 0x0000000418047825 */ /* 0x004fcc00078e0204 */
[----:B------:R-:W2:Y:S01]  /*0120*/  LDG.E.EL.128 R4, desc[UR4][R4.64] ;  /* 0x0000000404047981 */ /* 0x000ea2000c2e1d00 */
[----:B----4-:R-:W-:-:S04]  /*0130*/  IMAD.WIDE R16, R24, 0x4, R16 ;  /* 0x0000000418107825 */ /* 0x010fc800078e0210 */
[----:B-----5:R-:W-:Y:S02]  /*0140*/  IMAD.WIDE R22, R0, 0x4, R22 ;  /* 0x0000000400167825 */ /* 0x020fe400078e0216 */
[----:B------:R-:W3:Y:S02]  /*0150*/  LDG.E.EL.128 R16, desc[UR4][R16.64] ;  /* 0x0000000410107981 */ /* 0x000ee4000c2e1d00 */
[C---:B0-----:R-:W-:Y:S02]  /*0160*/  IMAD.WIDE R20, R24.reuse, 0x4, R20 ;  /* 0x0000000418147825 */ /* 0x041fe400078e0214 */
[----:B------:R-:W3:Y:S02]  /*0170*/  LDG.E.128 R12, desc[UR4][R22.64+0x800] ;  /* 0x00080004160c7981 */ /* 0x000ee4000c1e1d00 */
[----:B-1----:R-:W-:-:S04]  /*0180*/  IMAD.WIDE R24, R24, 0x4, R8 ;  /* 0x0000000418187825 */ /* 0x002fc800078e0208 */
[----:B--2---:R-:W-:Y:S01]  /*0190*/  FADD R2, R4, 9.9999997473787516356e-06 ;  /* 0x3727c5ac04027421 */ /* 0x004fe20000000000 */
[----:B------:R-:W-:Y:S01]  /*01a0*/  FADD R3, R5, 9.9999997473787516356e-06 ;  /* 0x3727c5ac05037421 */ /* 0x000fe20000000000 */
[----:B------:R-:W-:Y:S02]  /*01b0*/  FADD R6, R6, 9.9999997473787516356e-06 ;  /* 0x3727c5ac06067421 */ /* 0x000fe40000000000 */
[----:B------:R0:W1:Y:S08]  /*01c0*/  MUFU.SQRT R10, R2 ;  /* 0x00000002000a7308 */ /* 0x0000700000002000 */
[----:B------:R-:W2:Y:S01]  /*01d0*/  MUFU.SQRT R26, R3 ;  /* 0x00000003001a7308 */ /* 0x000ea20000002000 */
[----:B0-----:R-:W-:Y:S01]  /*01e0*/  HFMA2.MMA R2, -RZ, RZ, 1.625, 0 ;  /* 0x3e800000ff027435 */ /* 0x001fe200000001ff */
[----:B-1----:R-:W-:-:S06]  /*01f0*/  FSETP.GT.AND P0, PT, R10, 8.50705917302346158658e+37, PT ;  /* 0x7e8000000a00780b */ /* 0x002fcc0003f04000 */
[----:B------:R-:W0:Y:S01]  /*0200*/  MUFU.SQRT R6, R6 ;  /* 0x0000000600067308 */ /* 0x000e220000002000 */
[----:B------:R-:W-:Y:S02]  /*0210*/  FSETP.GEU.AND P3, PT, R10, 1.175494350822287508e-38, PT ;  /* 0x008000000a00780b */ /* 0x000fe40003f6e000 */
[C---:B--2---:R-:W-:Y:S02]  /*0220*/  FSETP.GT.AND P1, PT, R26.reuse, 8.50705917302346158658e+37, PT ;  /* 0x7e8000001a00780b */ /* 0x044fe40003f24000 */
[----:B------:R-:W-:Y:S02]  /*0230*/  FSETP.GEU.AND P4, PT, R26, 1.175494350822287508e-38, PT ;  /* 0x008000001a00780b */ /* 0x000fe40003f8e000 */
[----:B------:R-:W-:Y:S01]  /*0240*/  @P0 FMUL R10, R10, 0.25 ;  /* 0x3e8000000a0a0820 */ /* 0x000fe20000400000 */
[----:B0-----:R-:W-:-:S06]  /*0250*/  FSETP.GT.AND P2, PT, R6, 8.50705917302346158658e+37, PT ;  /* 0x7e8000000600780b */ /* 0x001fcc0003f44000 */
[----:B------:R-:W-:Y:S01]  /*0260*/  @!P3 FMUL R10, R10, 16777216 ;  /* 0x4b8000000a0ab820 */ /* 0x000fe20000400000 */
[----:B------:R-:W-:Y:S01]  /*0270*/  FSETP.GEU.AND P5, PT, R6, 1.175494350822287508e-38, PT ;  /* 0x008000000600780b */ /* 0x000fe20003fae000 */
[----:B------:R-:W-:Y:S02]  /*0280*/  @P1 FMUL R26, R26, 0.25 ;  /* 0x3e8000001a1a1820 */ /* 0x000fe40000400000 */
[----:B------:R0:W-:Y:S02]  /*0290*/  MUFU.RCP R3, R10 ;  /* 0x0000000a00037308 */ /* 0x0001e40000001000 */
[----:B------:R-:W-:Y:S01]  /*02a0*/  @!P4 FMUL R26, R26, 16777216 ;  /* 0x4b8000001a1ac820 */ /* 0x000fe20000400000 */
[----:B------:R-:W-:Y:S01]  /*02b0*/  FSEL R27, R2, 1, P1 ;  /* 0x3f800000021b7808 */ /* 0x000fe20000800000 */
[----:B------:R-:W-:-:S04]  /*02c0*/  @P2 FMUL R6, R6, 0.25 ;  /* 0x3e80000006062820 */ /* 0x000fc80000400000 */
[----:B------:R1:W2:Y:S01]  /*02d0*/  MUFU.RCP R4, R26 ;  /* 0x0000001a00047308 */ /* 0x0002a20000001000 */
[----:B0-----:R-:W4:Y:S01]  /*02e0*/  LDG.E.128 R8, desc[UR4][R22.64] ;  /* 0x0000000416087981 */ /* 0x001f22000c1e1d00 */
[----:B------:R-:W-:Y:S01]  /*02f0*/  @!P4 FMUL R27, R27, 16777216 ;  /* 0x4b8000001b1bc820 */ /* 0x000fe20000400000 */
[----:B------:R-:W-:Y:S01]  /*0300*/  @!P5 FMUL R6, R6, 16777216 ;  /* 0x4b8000000606d820 */ /* 0x000fe20000400000 */
[----:B------:R-:W-:-:S04]  /*0310*/  FADD R7, R7, 9.9999997473787516356e-06 ;  /* 0x3727c5ac07077421 */ /* 0x000fc80000000000 */
[----:B------:R-:W-:Y:S01]  /*0320*/  MUFU.RCP R5, R6 ;  /* 0x0000000600057308 */ /* 0x000fe20000001000 */
[----:B-1----:R-:W-:Y:S01]  /*0330*/  FSEL R26, R2, 1, P0 ;  /* 0x3f800000021a7808 */ /* 0x002fe20000000000 */
[----:B------:R-:W5:Y:S04]  /*0340*/  LDG.E.EL.128 R20, desc[UR4][R20.64] ;  /* 0x0000000414147981 */ /* 0x000f68000c2e1d00 */
[----:B------:R-:W-:Y:S01]  /*0350*/  @!P3 FMUL R26, R26, 16777216 ;  /* 0x4b8000001a1ab820 */ /* 0x000fe20000400000 */
[----:B--2---:R-:W-:-:S03]  /*0360*/  FMUL R4, R4, R27 ;  /* 0x0000001b04047220 */ /* 0x004fc60000400000 */
[----:B------:R-:W-:Y:S02]  /*0370*/  FMUL R3, R3, R26 ;  /* 0x0000001a03037220 */ /* 0x000fe40000400000 */
[----:B------:R-:W5:Y:S01]  /*0380*/  LDG.E.EL.128 R24, desc[UR4][R24.64] ;  /* 0x0000000418187981 */ /* 0x000f62000c2e1d00 */
[----:B------:R-:W0:Y:S02]  /*0390*/  MUFU.SQRT R6, R7 ;  /* 0x0000000700067308 */ /* 0x000e240000002000 */
[C---:B0-----:R-:W-:Y:S02]  /*03a0*/  FSETP.GT.AND P0, PT, R6.reuse, 8.50705917302346158658e+37, PT ;  /* 0x7e8000000600780b */ /* 0x041fe40003f04000 */
[----:B------:R-:W-:-:S11]  /*03b0*/  FSETP.GEU.AND P1, PT, R6, 1.175494350822287508e-38, PT ;  /* 0x008000000600780b */ /* 0x000fd60003f2e000 */
[----:B------:R-:W-:-:S04]  /*03c0*/  @P0 FMUL R6, R6, 0.25 ;  /* 0x3e80000006060820 */ /* 0x000fc80000400000 */
[----:B------:R-:W-:-:S06]  /*03d0*/  @!P1 FMUL R6, R6, 16777216 ;  /* 0x4b80000006069820 */ /* 0x000fcc0000400000 */
[----:B------:R-:W0:Y:S01]  /*03e0*/  MUFU.RCP R6, R6 ;  /* 0x0000000600067308 */ /* 0x000e220000001000 */
[C---:B------:R-:W-:Y:S02]  /*03f0*/  FSEL R29, R2.reuse, 1, P0 ;  /* 0x3f800000021d7808 */ /* 0x040fe40000000000 */
[----:B------:R-:W-:-:S03]  /*0400*/  FSEL R28, R2, 1, P2 ;  /* 0x3f800000021c7808 */ /* 0x000fc60001000000 */
[----:B------:R-:W-:Y:S01]  /*0410*/  @!P1 FMUL R29, R29, 16777216 ;  /* 0x4b8000001d1d9820 */ /* 0x000fe20000400000 */
[----:B---3--:R-:W-:Y:S01]  /*0420*/  FADD R15, R15, -R19 ;  /* 0x800000130f0f7221 */ /* 0x008fe20000000000 */
[----:B------:R-:W-:Y:S02]  /*0430*/  FADD R12, R12, -R16 ;  /* 0x800000100c0c7221 */ /* 0x000fe40000000000 */
[----:B0-----:R-:W-:Y:S01]  /*0440*/  FMUL R2, R6, R29 ;  /* 0x0000001d06027220 */ /* 0x001fe20000400000 */
[----:B------:R-:W-:Y:S01]  /*0450*/  @!P5 FMUL R28, R28, 16777216 ;  /* 0x4b8000001c1cd820 */ /* 0x000fe20000400000 */
[----:B------:R-:W-:Y:S01]  /*0460*/  FADD R14, R14, -R18 ;  /* 0x800000120e0e7221 */ /* 0x000fe20000000000 */
[----:B------:R-:W-:Y:S02]  /*0470*/  FADD R13, R13, -R17 ;  /* 0x800000110d0d7221 */ /* 0x000fe40000000000 */
[----:B------:R-:W-:Y:S01]  /*0480*/  FMUL R5, R5, R28 ;  /* 0x0000001c05057220 */ /* 0x000fe20000400000 */
[----:B----4-:R-:W-:Y:S01]  /*0490*/  FADD R11, R11, -R19 ;  /* 0x800000130b0b7221 */ /* 0x010fe20000000000 */
[----:B------:R-:W-:Y:S01]  /*04a0*/  FADD R8, R8, -R16 ;  /* 0x8000001008087221 */ /* 0x000fe20000000000 */
[----:B------:R-:W-:-:S02]  /*04b0*/  FADD R16, R10, -R18 ;  /* 0x800000120a107221 */ /* 0x000fc40000000000 */
[C---:B------:R-:W-:Y:S01]  /*04c0*/  FMUL R10, R2.reuse, R11 ;  /* 0x0000000b020a7220 */ /* 0x040fe20000400000 */
[----:B------:R-:W-:Y:S01]  /*04d0*/  FMUL R2, R2, R15 ;  /* 0x0000000f02027220 */ /* 0x000fe20000400000 */
[----:B------:R-:W-:Y:S01]  /*04e0*/  FADD R9, R9, -R17 ;  /* 0x8000001109097221 */ /* 0x000fe20000000000 */
[C---:B------:R-:W-:Y:S01]  /*04f0*/  FMUL R17, R3.reuse, R8 ;  /* 0x0000000803117220 */ /* 0x040fe20000400000 */
[----:B------:R-:W-:Y:S01]  /*0500*/  FMUL R11, R3, R12 ;  /* 0x0000000c030b7220 */ /* 0x000fe20000400000 */
[C---:B------:R-:W-:Y:S01]  /*0510*/  FMUL R15, R5.reuse, R16 ;  /* 0x00000010050f7220 */ /* 0x040fe20000400000 */
[----:B------:R-:W-:Y:S01]  /*0520*/  FMUL R5, R5, R14 ;  /* 0x0000000e05057220 */ /* 0x000fe20000400000 */
[--C-:B-----5:R-:W-:Y:S02]  /*0530*/  FFMA R7, R23, R2, R27.reuse ;  /* 0x0000000217077223 */ /* 0x120fe4000000001b */
[----:B------:R-:W0:Y:S03]  /*0540*/  LDC.64 R2, c[0x0][0x210] ;  /* 0x00008400ff027b82 */ /* 0x000e260000000a00 */
[----:B------:R-:W-:Y:S01]  /*0550*/  FSETP.GT.AND P6, PT, R7, RZ, PT ;  /* 0x000000ff0700720b */ /* 0x000fe20003fc4000 */
[C---:B------:R-:W-:Y:S01]  /*0560*/  FMUL R14, R4.reuse, R9 ;  /* 0x00000009040e7220 */ /* 0x040fe20000400000 */
[----:B------:R-:W-:Y:S01]  /*0570*/  FMUL R12, R4, R13 ;  /* 0x0000000d040c7220 */ /* 0x000fe20000400000 */
[----:B------:R-:W-:Y:S01]  /*0580*/  FFMA R4, R20, R11, R24 ;  /* 0x0000000b14047223 */ /* 0x000fe20000000018 */
[----:B------:R-:W-:Y:S01]  /*0590*/  FFMA R6, R22, R5, R26 ;  /* 0x0000000516067223 */ /* 0x000fe2000000001a */
[----:B------:R-:W-:Y:S01]  /*05a0*/  FFMA R11, R23, R10, R27 ;  /* 0x0000000a170b7223 */ /* 0x000fe2000000001b */
[----:B------:R-:W-:Y:S01]  /*05b0*/  FFMA R8, R20, R17, R24 ;  /* 0x0000001114087223 */ /* 0x000fe20000000018 */
[C-C-:B------:R-:W-:Y:S01]  /*05c0*/  FFMA R5, R21.reuse, R12, R25.reuse ;  /* 0x0000000c15057223 */ /* 0x140fe20000000019 */
[----:B------:R-:W-:Y:S01]  /*05d0*/  FFMA R10, R22, R15, R26 ;  /* 0x0000000f160a7223 */ /* 0x000fe2000000001a */
[----:B------:R-:W-:Y:S01]  /*05e0*/  FFMA R9, R21, R14, R25 ;  /* 0x0000000e15097223 */ /* 0x000fe20000000019 */
[----:B------:R-:W-:-:S02]  /*05f0*/  FSETP.GT.AND P5, PT, R6, RZ, PT ;  /* 0x000000ff0600720b */ /* 0x000fc40003fa4000 */
[----:B------:R-:W-:Y:S01]  /*0600*/  FSETP.GT.AND P4, PT, R5, RZ, PT ;  /* 0x000000ff0500720b */ /* 0x000fe20003f84000 */
[----:B------:R-:W-:Y:S01]  /*0610*/  @!P6 FMUL R7, R7, 0.10000000149011611938 ;  /* 0x3dcccccd0707e820 */ /* 0x000fe20000400000 */
[----:B------:R-:W-:Y:S02]  /*0620*/  FSETP.GT.AND P3, PT, R11, RZ, PT ;  /* 0x000000ff0b00720b */ /* 0x000fe40003f64000 */
[----:B------:R-:W-:Y:S02]  /*0630*/  FSETP.GT.AND P2, PT, R10, RZ, PT ;  /* 0x000000ff0a00720b */ /* 0x000fe40003f44000 */
[----:B------:R-:W-:Y:S02]  /*0640*/  FSETP.GT.AND P1, PT, R9, RZ, PT ;  /* 0x000000ff0900720b */ /* 0x000fe40003f24000 */
[----:B------:R-:W-:Y:S02]  /*0650*/  FSETP.GT.AND P0, PT, R8, RZ, PT ;  /* 0x000000ff0800720b */ /* 0x000fe40003f04000 */
[----:B------:R-:W-:Y:S01]  /*0660*/  FSETP.GT.AND P6, PT, R4, RZ, PT ;  /* 0x000000ff0400720b */ /* 0x000fe20003fc4000 */
[----:B0-----:R-:W-:-:S04]  /*0670*/  IMAD.WIDE R2, R0, 0x4, R2 ;  /* 0x0000000400027825 */ /* 0x001fc800078e0202 */
[----:B------:R-:W-:Y:S01]  /*0680*/  @!P5 FMUL R6, R6, 0.10000000149011611938 ;  /* 0x3dcccccd0606d820 */ /* 0x000fe20000400000 */
[----:B------:R-:W-:Y:S01]  /*0690*/  @!P4 FMUL R5, R5, 0.10000000149011611938 ;  /* 0x3dcccccd0505c820 */ /* 0x000fe20000400000 */
[----:B------:R-:W-:Y:S01]  /*06a0*/  @!P3 FMUL R11, R11, 0.10000000149011611938 ;  /* 0x3dcccccd0b0bb820 */ /* 0x000fe20000400000 */
[----:B------:R-:W-:Y:S01]  /*06b0*/  @!P2 FMUL R10, R10, 0.10000000149011611938 ;  /* 0x3dcccccd0a0aa820 */ /* 0x000fe20000400000 */
[----:B------:R-:W-:Y:S02]  /*06c0*/  @!P1 FMUL R9, R9, 0.10000000149011611938 ;  /* 0x3dcccccd09099820 */ /* 0x000fe40000400000 */
[----:B------:R-:W-:Y:S02]  /*06d0*/  @!P0 FMUL R8, R8, 0.10000000149011611938 ;  /* 0x3dcccccd08088820 */ /* 0x000fe40000400000 */
[----:B------:R-:W-:-:S03]  /*06e0*/  @!P6 FMUL R4, R4, 0.10000000149011611938 ;  /* 0x3dcccccd0404e820 */ /* 0x000fc60000400000 */
[----:B------:R-:W-:Y:S04]  /*06f0*/  STG.E.128 desc[UR4][R2.64], R8 ;  /* 0x0000000802007986 */ /* 0x000fe8000c101d04 */
[----:B------:R-:W-:Y:S01]  /*0700*/  STG.E.128 desc[UR4][R2.64+0x800], R4 ;  /* 0x0008000402007986 */ /* 0x000fe2000c101d04 */
[----:B------:R-:W-:Y:S05]  /*0710*/  EXIT ;  /* 0x000000000000794d */ /* 0x000fea0003800000 */
.L_x_0:
[----:B------:R-:W-:-:S00]  /*0720*/  BRA `(.L_x_0) ;  /* 0xfffffffc00fc7947 */ /* 0x000fc0000383ffff */
[----:B------:R-:W-:-:S00]  /*0730*/  NOP ;  /* 0x0000000000007918 */ /* 0x000fc00000000000 */
        /* <DEDUP_REMOVED lines=12> */
.L_x_1:


//--------------------- .nv.global.init           --------------------------
	.section	.nv.global.init,"aw",@progbits
.nv.global.init:
	.type		_$_str,@object
	.size		_$_str,(_$_str_$_2 - _$_str)
_$_str:
        /*0000*/ 	.byte	0x5f, 0x5f, 0x43, 0x55, 0x44, 0x41, 0x5f, 0x46, 0x54, 0x5a, 0x00
	.type		_$_str_$_2,@object
	.size		_$_str_$_2,(.L_1 - _$_str_$_2)
_$_str_$_2:
        /*000b*/ 	.byte	0x5f, 0x5f, 0x43, 0x55, 0x44, 0x41, 0x5f, 0x50, 0x52, 0x45, 0x43, 0x5f, 0x53, 0x51, 0x52, 0x54
        /*001b*/ 	.byte	0x00
.L_1:


//--------------------- .nv.constant0.triton_poi_fused__native_batch_norm_legit_no_training_leaky_relu_7 --------------------------
	.section	.nv.constant0.triton_poi_fused__native_batch_norm_legit_no_training_leaky_relu_7,"a",@progbits
	.sectionflags	@""
	.align	4
.nv.constant0.triton_poi_fused__native_batch_norm_legit_no_training_leaky_relu_7:
	.zero		580
